	.headerflags	@"EF_CUDA_TEXMODE_UNIFIED EF_CUDA_64BIT_ADDRESS EF_CUDA_ACCELERATORS EF_CUDA_SM90 EF_CUDA_VIRTUAL_SM(EF_CUDA_SM90)"
	.elftype	@"ET_EXEC"


//--------------------- .nv.info                  --------------------------
	.section	.nv.info,"",@"SHT_CUDA_INFO"
	.align	4


	//----- nvinfo : EIATTR_REGCOUNT
	.align		4
        /*0000*/ 	.byte	0x04, 0x2f
        /*0002*/ 	.short	(.L_1 - .L_0)
	.align		4
.L_0:
        /*0004*/ 	.word	index@(triton_mm)
        /*0008*/ 	.word	0x0000003a


	//----- nvinfo : EIATTR_MIN_STACK_SIZE
	.align		4
.L_1:
        /*000c*/ 	.byte	0x04, 0x12
        /*000e*/ 	.short	(.L_3 - .L_2)
	.align		4
.L_2:
        /*0010*/ 	.word	index@(triton_mm)
        /*0014*/ 	.word	0x00000000


	//----- nvinfo : EIATTR_FRAME_SIZE
	.align		4
.L_3:
        /*0018*/ 	.byte	0x04, 0x11
        /*001a*/ 	.short	(.L_5 - .L_4)
	.align		4
.L_4:
        /*001c*/ 	.word	index@(triton_mm)
        /*0020*/ 	.word	0x00000000


	//----- nvinfo : EIATTR_MIN_STACK_SIZE
	.align		4
.L_5:
        /*0024*/ 	.byte	0x04, 0x12
        /*0026*/ 	.short	(.L_7 - .L_6)
	.align		4
.L_6:
        /*0028*/ 	.word	index@(triton_mm)
        /*002c*/ 	.word	0x00000000
.L_7:


//--------------------- .nv.info.triton_mm        --------------------------
	.section	.nv.info.triton_mm,"",@"SHT_CUDA_INFO"
	.sectionflags	@""
	.align	4


	//----- nvinfo : EIATTR_CUDA_API_VERSION
	.align		4
        /*0000*/ 	.byte	0x04, 0x37
        /*0002*/ 	.short	(.L_9 - .L_8)
.L_8:
        /*0004*/ 	.word	0x0000007c


	//----- nvinfo : EIATTR_KPARAM_INFO
	.align		4
.L_9:
        /*0008*/ 	.byte	0x04, 0x17
        /*000a*/ 	.short	(.L_11 - .L_10)
.L_10:
        /*000c*/ 	.word	0x00000000
        /*0010*/ 	.short	0x0003
        /*0012*/ 	.short	0x0018
        /*0014*/ 	.byte	0x00, 0xf0, 0x21, 0x00


	//----- nvinfo : EIATTR_KPARAM_INFO
	.align		4
.L_11:
        /*0018*/ 	.byte	0x04, 0x17
        /*001a*/ 	.short	(.L_13 - .L_12)
.L_12:
        /*001c*/ 	.word	0x00000000
        /*0020*/ 	.short	0x0002
        /*0022*/ 	.short	0x0010
        /*0024*/ 	.byte	0x00, 0xf0, 0x21, 0x00


	//----- nvinfo : EIATTR_KPARAM_INFO
	.align		4
.L_13:
        /*0028*/ 	.byte	0x04, 0x17
        /*002a*/ 	.short	(.L_15 - .L_14)
.L_14:
        /*002c*/ 	.word	0x00000000
        /*0030*/ 	.short	0x0001
        /*0032*/ 	.short	0x0008
        /*0034*/ 	.byte	0x00, 0xf0, 0x21, 0x00


	//----- nvinfo : EIATTR_KPARAM_INFO
	.align		4
.L_15:
        /*0038*/ 	.byte	0x04, 0x17
        /*003a*/ 	.short	(.L_17 - .L_16)
.L_16:
        /*003c*/ 	.word	0x00000000
        /*0040*/ 	.short	0x0000
        /*0042*/ 	.short	0x0000
        /*0044*/ 	.byte	0x00, 0xf0, 0x21, 0x00


	//----- nvinfo : EIATTR_SPARSE_MMA_MASK
	.align		4
.L_17:
        /*0048*/ 	.byte	0x03, 0x50
        /*004a*/ 	.short	0x0000


	//----- nvinfo : EIATTR_MAXREG_COUNT
	.align		4
        /*004c*/ 	.byte	0x03, 0x1b
        /*004e*/ 	.short	0x00ff


	//----- nvinfo : EIATTR_COOP_GROUP_MASK_REGIDS
	.align		4
        /*0050*/ 	.byte	0x04, 0x29
        /*0052*/ 	.short	(.L_19 - .L_18)


	//   ....[0]....
.L_18:
        /*0054*/ 	.word	0xffffffff


	//----- nvinfo : EIATTR_COOP_GROUP_INSTR_OFFSETS
	.align		4
.L_19:
        /*0058*/ 	.byte	0x04, 0x28
        /*005a*/ 	.short	(.L_21 - .L_20)


	//   ....[0]....
.L_20:
        /*005c*/ 	.word	0x000006d0


	//----- nvinfo : EIATTR_EXIT_INSTR_OFFSETS
	.align		4
.L_21:
        /*0060*/ 	.byte	0x04, 0x1c
        /*0062*/ 	.short	(.L_23 - .L_22)


	//   ....[0]....
.L_22:
        /*0064*/ 	.word	0x000014e0


	//   ....[1]....
        /*0068*/ 	.word	0x00001500


	//----- nvinfo : EIATTR_MAX_THREADS
	.align		4
.L_23:
        /*006c*/ 	.byte	0x04, 0x05
        /*006e*/ 	.short	(.L_25 - .L_24)
.L_24:
        /*0070*/ 	.word	0x00000080
        /*0074*/ 	.word	0x00000001
        /*0078*/ 	.word	0x00000001


	//----- nvinfo : EIATTR_CBANK_PARAM_SIZE
	.align		4
.L_25:
        /*007c*/ 	.byte	0x03, 0x19
        /*007e*/ 	.short	0x0020


	//----- nvinfo : EIATTR_PARAM_CBANK
	.align		4
        /*0080*/ 	.byte	0x04, 0x0a
        /*0082*/ 	.short	(.L_27 - .L_26)
	.align		4
.L_26:
        /*0084*/ 	.word	index@(.nv.constant0.triton_mm)
        /*0088*/ 	.short	0x0210
        /*008a*/ 	.short	0x0020


	//----- nvinfo : EIATTR_SW_WAR
	.align		4
.L_27:
        /*008c*/ 	.byte	0x04, 0x36
        /*008e*/ 	.short	(.L_29 - .L_28)
.L_28:
        /*0090*/ 	.word	0x00000008
.L_29:


//--------------------- .nv.callgraph             --------------------------
	.section	.nv.callgraph,"",@"SHT_CUDA_CALLGRAPH"
	.align	4
	.sectionentsize	8
	.align		4
        /*0000*/ 	.word	0x00000000
	.align		4
        /*0004*/ 	.word	0xffffffff
	.align		4
        /*0008*/ 	.word	0x00000000
	.align		4
        /*000c*/ 	.word	0xfffffffe
	.align		4
        /*0010*/ 	.word	0x00000000
	.align		4
        /*0014*/ 	.word	0xfffffffd
	.align		4
        /*0018*/ 	.word	0x00000000
	.align		4
        /*001c*/ 	.word	0xfffffffc


//--------------------- .text.triton_mm           --------------------------
	.section	.text.triton_mm,"ax",@progbits
	.sectionflags	@"SHF_BARRIERS=1"
	.align	128
        .global         triton_mm
        .type           triton_mm,@function
        .size           triton_mm,(.L_x_2 - triton_mm)
        .other          triton_mm,@"STO_CUDA_ENTRY STV_DEFAULT"
triton_mm:
.text.triton_mm:
[----:B------:R-:W1:Y:S02]  /*0000*/  LDC R1, c[0x0][0x28] ;  /* 0x00000a00ff017b82 */ /* 0x000e640000000800 */
[----:B------:R-:W2:Y:S01]  /*0010*/  S2R R9, SR_CTAID.X ;  /* 0x0000000000097919 */ /* 0x000ea20000002500 */
[----:B------:R-:W-:Y:S01]  /*0020*/  IMAD.MOV.U32 R5, RZ, RZ, -0x8 ;  /* 0xfffffff8ff057424 */ /* 0x000fe200078e00ff */
[----:B------:R-:W3:Y:S01]  /*0030*/  S2UR UR8, SR_CgaCtaId ;  /* 0x00000000000879c3 */ /* 0x000ee20000008800 */
[----:B------:R-:W-:Y:S01]  /*0040*/  UMOV UR4, 0x400 ;  /* 0x0000040000047882 */ /* 0x000fe20000000000 */
[----:B------:R-:W-:Y:S01]  /*0050*/  ULDC.64 UR10, c[0x0][0x208] ;  /* 0x00008200000a7ab9 */ /* 0x000fe20000000a00 */
[----:B------:R-:W-:Y:S02]  /*0060*/  CS2R R24, SRZ ;  /* 0x0000000000187805 */ /* 0x000fe4000001ff00 */
[----:B------:R-:W-:Y:S02]  /*0070*/  CS2R R26, SRZ ;  /* 0x00000000001a7805 */ /* 0x000fe4000001ff00 */
[----:B------:R-:W-:Y:S02]  /*0080*/  CS2R R28, SRZ ;  /* 0x00000000001c7805 */ /* 0x000fe4000001ff00 */
[----:B------:R-:W-:-:S02]  /*0090*/  CS2R R30, SRZ ;  /* 0x00000000001e7805 */ /* 0x000fc4000001ff00 */
[----:B------:R-:W-:Y:S02]  /*00a0*/  CS2R R32, SRZ ;  /* 0x0000000000207805 */ /* 0x000fe4000001ff00 */
[----:B------:R-:W-:Y:S02]  /*00b0*/  CS2R R34, SRZ ;  /* 0x0000000000227805 */ /* 0x000fe4000001ff00 */
        /* <DEDUP_REMOVED lines=9> */
[----:B------:R-:W-:Y:S01]  /*0150*/  CS2R R54, SRZ ;  /* 0x0000000000367805 */ /* 0x000fe2000001ff00 */
[----:B------:R-:W-:Y:S01]  /*0160*/  UMOV UR9, 0xffffffff ;  /* 0xffffffff00097882 */ /* 0x000fe20000000000 */
[----:B---3--:R-:W-:Y:S01]  /*0170*/  UPRMT UR8, UR8, 0x654, UR4 ;  /* 0x0000065408087896 */ /* 0x008fe20008000004 */
[----:B--2---:R-:W-:Y:S01]  /*0180*/  IMAD.HI R0, R9, 0x2aaaaaab, RZ ;  /* 0x2aaaaaab09007827 */ /* 0x004fe200078e02ff */
[----:B------:R-:W-:-:S04]  /*0190*/  IABS R6, R9 ;  /* 0x0000000900067213 */ /* 0x000fc80000000000 */
[----:B------:R-:W-:-:S04]  /*01a0*/  SHF.R.U32.HI R3, RZ, 0x1f, R0 ;  /* 0x0000001fff037819 */ /* 0x000fc80000011600 */
[----:B------:R-:W-:-:S05]  /*01b0*/  LEA.HI.SX32 R0, R0, R3, 0x1a ;  /* 0x0000000300007211 */ /* 0x000fca00078fd2ff */
[C---:B------:R-:W-:Y:S02]  /*01c0*/  IMAD R2, R0.reuse, R5, 0x40 ;  /* 0x0000004000027424 */ /* 0x040fe400078e0205 */
[----:B------:R-:W-:-:S03]  /*01d0*/  IMAD R7, R0, -0x180, R9 ;  /* 0xfffffe8000077824 */ /* 0x000fc600078e0209 */
[----:B------:R-:W-:-:S04]  /*01e0*/  VIMNMX R4, R2, 0x8, PT ;  /* 0x0000000802047848 */ /* 0x000fc80003fe0100 */
[-C--:B------:R-:W-:Y:S02]  /*01f0*/  IABS R8, R4.reuse ;  /* 0x0000000400087213 */ /* 0x080fe40000000000 */
[----:B------:R-:W-:Y:S02]  /*0200*/  IABS R10, R4 ;  /* 0x00000004000a7213 */ /* 0x000fe40000000000 */
[----:B------:R-:W2:Y:S08]  /*0210*/  I2F.RP R5, R8 ;  /* 0x0000000800057306 */ /* 0x000eb00000209400 */
[----:B--2---:R-:W2:Y:S02]  /*0220*/  MUFU.RCP R5, R5 ;  /* 0x0000000500057308 */ /* 0x004ea40000001000 */
[----:B--2---:R-:W-:Y:S01]  /*0230*/  VIADD R2, R5, 0xffffffe ;  /* 0x0ffffffe05027836 */ /* 0x004fe20000000000 */
[----:B------:R-:W-:-:S02]  /*0240*/  IABS R5, R7 ;  /* 0x0000000700057213 */ /* 0x000fc40000000000 */
[----:B------:R-:W-:-:S03]  /*0250*/  LOP3.LUT R7, R7, R4, RZ, 0x3c, !PT ;  /* 0x0000000407077212 */ /* 0x000fc600078e3cff */
[----:B------:R2:W3:Y:S01]  /*0260*/  F2I.FTZ.U32.TRUNC.NTZ R3, R2 ;  /* 0x0000000200037305 */ /* 0x0004e2000021f000 */
[----:B------:R-:W-:Y:S01]  /*0270*/  ISETP.GE.AND P2, PT, R7, RZ, PT ;  /* 0x000000ff0700720c */ /* 0x000fe20003f46270 */
[----:B--2---:R-:W-:Y:S02]  /*0280*/  IMAD.MOV.U32 R2, RZ, RZ, RZ ;  /* 0x000000ffff027224 */ /* 0x004fe400078e00ff */
[----:B---3--:R-:W-:-:S04]  /*0290*/  IMAD.MOV R11, RZ, RZ, -R3 ;  /* 0x000000ffff0b7224 */ /* 0x008fc800078e0a03 */
[----:B------:R-:W-:-:S04]  /*02a0*/  IMAD R11, R11, R8, RZ ;  /* 0x000000080b0b7224 */ /* 0x000fc800078e02ff */
[----:B------:R-:W-:-:S04]  /*02b0*/  IMAD.HI.U32 R3, R3, R11, R2 ;  /* 0x0000000b03037227 */ /* 0x000fc800078e0002 */
[----:B------:R-:W-:Y:S02]  /*02c0*/  IMAD.MOV R11, RZ, RZ, -R10 ;  /* 0x000000ffff0b7224 */ /* 0x000fe400078e0a0a */
[----:B------:R-:W-:Y:S02]  /*02d0*/  IMAD.MOV.U32 R10, RZ, RZ, R5 ;  /* 0x000000ffff0a7224 */ /* 0x000fe400078e0005 */
[----:B------:R-:W-:-:S04]  /*02e0*/  IMAD.HI.U32 R2, R3, R6, RZ ;  /* 0x0000000603027227 */ /* 0x000fc800078e00ff */
[----:B------:R-:W-:-:S04]  /*02f0*/  IMAD.HI.U32 R5, R3, R10, RZ ;  /* 0x0000000a03057227 */ /* 0x000fc800078e00ff */
[-C--:B------:R-:W-:Y:S02]  /*0300*/  IMAD R3, R2, R11.reuse, R6 ;  /* 0x0000000b02037224 */ /* 0x080fe400078e0206 */
[----:B------:R-:W-:Y:S01]  /*0310*/  IMAD R6, R5, R11, R10 ;  /* 0x0000000b05067224 */ /* 0x000fe200078e020a */
[----:B------:R-:W2:Y:S02]  /*0320*/  S2R R2, SR_TID.X ;  /* 0x0000000000027919 */ /* 0x000ea40000002100 */
[C---:B------:R-:W-:Y:S02]  /*0330*/  ISETP.GT.U32.AND P1, PT, R8.reuse, R3, PT ;  /* 0x000000030800720c */ /* 0x040fe40003f24070 */
[----:B------:R-:W-:-:S11]  /*0340*/  ISETP.GT.U32.AND P0, PT, R8, R6, PT ;  /* 0x000000060800720c */ /* 0x000fd60003f04070 */
[--C-:B------:R-:W-:Y:S01]  /*0350*/  @!P1 IMAD.IADD R3, R3, 0x1, -R8.reuse ;  /* 0x0000000103039824 */ /* 0x100fe200078e0a08 */
[----:B------:R-:W-:Y:S01]  /*0360*/  ISETP.GE.AND P1, PT, R9, RZ, PT ;  /* 0x000000ff0900720c */ /* 0x000fe20003f26270 */
[----:B------:R-:W-:Y:S02]  /*0370*/  @!P0 IMAD.IADD R6, R6, 0x1, -R8 ;  /* 0x0000000106068824 */ /* 0x000fe400078e0a08 */
[----:B------:R-:W-:Y:S01]  /*0380*/  @!P0 VIADD R5, R5, 0x1 ;  /* 0x0000000105058836 */ /* 0x000fe20000000000 */
[----:B------:R-:W-:Y:S02]  /*0390*/  ISETP.GT.U32.AND P4, PT, R8, R3, PT ;  /* 0x000000030800720c */ /* 0x000fe40003f84070 */
[----:B------:R-:W-:Y:S02]  /*03a0*/  ISETP.GE.U32.AND P3, PT, R6, R8, PT ;  /* 0x000000080600720c */ /* 0x000fe40003f66070 */
[----:B------:R-:W-:Y:S02]  /*03b0*/  ISETP.NE.AND P0, PT, R4, RZ, PT ;  /* 0x000000ff0400720c */ /* 0x000fe40003f05270 */
[----:B------:R-:W-:-:S02]  /*03c0*/  LOP3.LUT R4, RZ, R4, RZ, 0x33, !PT ;  /* 0x00000004ff047212 */ /* 0x000fc400078e33ff */
[----:B--2---:R-:W-:-:S05]  /*03d0*/  SHF.R.U32.HI R6, RZ, 0x1, R2 ;  /* 0x00000001ff067819 */ /* 0x004fca0000011602 */
[----:B------:R-:W-:Y:S01]  /*03e0*/  @!P4 IMAD.IADD R3, R3, 0x1, -R8 ;  /* 0x000000010303c824 */ /* 0x000fe200078e0a08 */
[----:B------:R-:W-:Y:S01]  /*03f0*/  SHF.R.U32.HI R20, RZ, 0x5, R2 ;  /* 0x00000005ff147819 */ /* 0x000fe20000011602 */
[----:B------:R-:W-:Y:S01]  /*0400*/  @P3 VIADD R5, R5, 0x1 ;  /* 0x0000000105053836 */ /* 0x000fe20000000000 */
[----:B------:R-:W2:Y:S01]  /*0410*/  LDC.64 R8, c[0x0][0x220] ;  /* 0x00008800ff087b82 */ /* 0x000ea20000000a00 */
[----:B------:R-:W-:Y:S02]  /*0420*/  @!P1 IMAD.MOV R3, RZ, RZ, -R3 ;  /* 0x000000ffff039224 */ /* 0x000fe400078e0a03 */
[----:B------:R-:W-:Y:S02]  /*0430*/  @!P2 IMAD.MOV R5, RZ, RZ, -R5 ;  /* 0x000000ffff05a224 */ /* 0x000fe400078e0a05 */
[----:B------:R-:W-:Y:S01]  /*0440*/  IMAD.SHL.U32 R21, R2, 0x8, RZ ;  /* 0x0000000802157824 */ /* 0x000fe200078e00ff */
[C---:B------:R-:W-:Y:S02]  /*0450*/  SEL R3, R4.reuse, R3, !P0 ;  /* 0x0000000304037207 */ /* 0x040fe40004000000 */
[----:B------:R-:W-:-:S03]  /*0460*/  SEL R4, R4, R5, !P0 ;  /* 0x0000000504047207 */ /* 0x000fc60004000000 */
[----:B------:R-:W-:Y:S01]  /*0470*/  IMAD R5, R0, 0x8, R3 ;  /* 0x0000000800057824 */ /* 0x000fe200078e0203 */
[----:B------:R-:W-:Y:S01]  /*0480*/  SGXT.U32 R3, R6, 0x6 ;  /* 0x000000060603781a */ /* 0x000fe20000000000 */
[----:B------:R-:W-:Y:S01]  /*0490*/  IMAD.SHL.U32 R4, R4, 0x40, RZ ;  /* 0x0000004004047824 */ /* 0x000fe200078e00ff */
[----:B------:R-:W3:Y:S01]  /*04a0*/  LDC.64 R6, c[0x0][0x218] ;  /* 0x00008600ff067b82 */ /* 0x000ee20000000a00 */
[----:B------:R-:W-:Y:S01]  /*04b0*/  IMAD.SHL.U32 R0, R5, 0x40, RZ ;  /* 0x0000004005007824 */ /* 0x000fe200078e00ff */
[----:B------:R-:W-:Y:S02]  /*04c0*/  SHF.R.S32.HI R12, RZ, 0x19, R5 ;  /* 0x00000019ff0c7819 */ /* 0x000fe40000011405 */
[-C--:B------:R-:W-:Y:S02]  /*04d0*/  LOP3.LUT R10, R4, R3.reuse, RZ, 0xfc, !PT ;  /* 0x00000003040a7212 */ /* 0x080fe400078efcff */
[----:B------:R-:W-:Y:S02]  /*04e0*/  SGXT R12, R12, 0x1 ;  /* 0x000000010c0c781a */ /* 0x000fe40000000200 */
[----:B------:R-:W-:Y:S01]  /*04f0*/  LOP3.LUT R5, R0, R3, RZ, 0xfc, !PT ;  /* 0x0000000300057212 */ /* 0x000fe200078efcff */
[----:B------:R-:W-:-:S03]  /*0500*/  IMAD.HI R11, R10, 0x2aaaaaab, RZ ;  /* 0x2aaaaaab0a0b7827 */ /* 0x000fc600078e02ff */
[----:B------:R-:W-:Y:S02]  /*0510*/  LEA.HI R12, R12, R5, RZ, 0xc ;  /* 0x000000050c0c7211 */ /* 0x000fe400078f60ff */
[----:B------:R-:W-:Y:S02]  /*0520*/  SHF.R.U32.HI R14, RZ, 0x1f, R11 ;  /* 0x0000001fff0e7819 */ /* 0x000fe4000001160b */
[----:B------:R-:W-:Y:S02]  /*0530*/  LOP3.LUT R12, R12, 0x3ff000, RZ, 0xc0, !PT ;  /* 0x003ff0000c0c7812 */ /* 0x000fe400078ec0ff */
[----:B------:R-:W-:Y:S02]  /*0540*/  LEA.HI R11, R11, R14, RZ, 0x17 ;  /* 0x0000000e0b0b7211 */ /* 0x000fe400078fb8ff */
[----:B------:R-:W-:Y:S02]  /*0550*/  IADD3 R12, R5, -R12, RZ ;  /* 0x8000000c050c7210 */ /* 0x000fe40007ffe0ff */
[----:B------:R-:W-:Y:S01]  /*0560*/  LOP3.LUT R14, R21, 0x8, R2, 0x48, !PT ;  /* 0x00000008150e7812 */ /* 0x000fe200078e4802 */
[----:B------:R-:W-:Y:S01]  /*0570*/  IMAD R10, R11, -0xc00, R10 ;  /* 0xfffff4000b0a7824 */ /* 0x000fe200078e020a */
[----:B------:R-:W-:-:S03]  /*0580*/  LOP3.LUT R5, R21, 0x8, RZ, 0xc0, !PT ;  /* 0x0000000815057812 */ /* 0x000fc600078ec0ff */
[----:B------:R-:W-:Y:S02]  /*0590*/  IMAD R3, R3, 0x10, R14 ;  /* 0x0000001003037824 */ /* 0x000fe400078e020e */
[--C-:B------:R-:W-:Y:S02]  /*05a0*/  IMAD R11, R12, 0xc00, R5.reuse ;  /* 0x00000c000c0b7824 */ /* 0x100fe400078e0205 */
[----:B------:R-:W-:Y:S01]  /*05b0*/  IMAD R5, R10, 0xc00, R5 ;  /* 0x00000c000a057824 */ /* 0x000fe200078e0205 */
[----:B------:R-:W-:Y:S01]  /*05c0*/  LEA R3, R3, UR8, 0x1 ;  /* 0x0000000803037c11 */ /* 0x000fe2000f8e08ff */
[----:B---3--:R-:W-:-:S04]  /*05d0*/  IMAD.WIDE R6, R11, 0x2, R6 ;  /* 0x000000020b067825 */ /* 0x008fc800078e0206 */
[----:B--2---:R-:W-:Y:S01]  /*05e0*/  IMAD.WIDE R8, R5, 0x2, R8 ;  /* 0x0000000205087825 */ /* 0x004fe200078e0208 */
[----:B------:R-:W-:Y:S01]  /*05f0*/  @!PT LDS RZ, [RZ] ;  /* 0x00000000fffff984 */ /* 0x000fe20000000800 */
[----:B------:R-:W-:Y:S01]  /*0600*/  @!PT LDS RZ, [RZ] ;  /* 0x00000000fffff984 */ /* 0x000fe20000000800 */
[----:B------:R-:W-:Y:S01]  /*0610*/  @!PT LDS RZ, [RZ] ;  /* 0x00000000fffff984 */ /* 0x000fe20000000800 */
[----:B------:R-:W-:Y:S01]  /*0620*/  LDGSTS.E.BYPASS.128 [R3], desc[UR10][R6.64] ;  /* 0x0000000006037fae */ /* 0x000fe2000b901c4a */
[----:B------:R-:W-:Y:S02]  /*0630*/  IADD3 R11, P1, R6, 0x20, RZ ;  /* 0x00000020060b7810 */ /* 0x000fe40007f3e0ff */
[----:B------:R-:W-:Y:S01]  /*0640*/  IMAD.MOV.U32 R10, RZ, RZ, RZ ;  /* 0x000000ffff0a7224 */ /* 0x000fe200078e00ff */
[----:B------:R-:W0:Y:S01]  /*0650*/  LDGDEPBAR ;  /* 0x00000000000079af */ /* 0x000e220000000000 */
[----:B------:R-:W-:Y:S01]  /*0660*/  IADD3 R13, P0, R8, 0x20, RZ ;  /* 0x00000020080d7810 */ /* 0x000fe20007f1e0ff */
[----:B------:R-:W-:Y:S02]  /*0670*/  IMAD.X R12, RZ, RZ, R7, P1 ;  /* 0x000000ffff0c7224 */ /* 0x000fe400008e0607 */
[----:B------:R2:W-:Y:S01]  /*0680*/  LDGSTS.E.BYPASS.128 [R3+0x1000], desc[UR10][R8.64] ;  /* 0x0100000008037fae */ /* 0x0005e2000b901c4a */
[----:B------:R-:W-:-:S02]  /*0690*/  IMAD.MOV.U32 R5, RZ, RZ, RZ ;  /* 0x000000ffff057224 */ /* 0x000fc400078e00ff */
[----:B------:R-:W-:Y:S01]  /*06a0*/  IMAD.X R14, RZ, RZ, R9, P0 ;  /* 0x000000ffff0e7224 */ /* 0x000fe200000e0609 */
[----:B------:R-:W0:Y:S01]  /*06b0*/  LDGDEPBAR ;  /* 0x00000000000079af */ /* 0x000e220000000000 */
[----:B--2---:R-:W-:-:S07]  /*06c0*/  LOP3.LUT R8, R20, 0x7fffffc, RZ, 0xc0, !PT ;  /* 0x07fffffc14087812 */ /* 0x004fce00078ec0ff */
.L_x_0:
[----:B--2---:R-:W2:Y:S01]  /*06d0*/  SHFL.IDX PT, R6, R8, RZ, 0x1f ;  /* 0x00001fff08067589 */ /* 0x004ea200000e0000 */
[----:B------:R-:W-:Y:S01]  /*06e0*/  UIADD3 UR9, UR9, 0x1, URZ ;  /* 0x0000000109097890 */ /* 0x000fe2000fffe03f */
[----:B------:R-:W-:-:S04]  /*06f0*/  DEPBAR.LE SB0, 0x0 ;  /* 0x000080000000791a */ /* 0x000fc80000000000 */
[----:B------:R-:W-:Y:S01]  /*0700*/  UISETP.GE.AND UP0, UPT, UR9, 0x2, UPT ;  /* 0x000000020900788c */ /* 0x000fe2000bf06270 */
[----:B------:R-:W-:Y:S01]  /*0710*/  BAR.SYNC.DEFER_BLOCKING 0x0 ;  /* 0x0000000000007b1d */ /* 0x000fe20000010000 */
[----:B------:R-:W-:Y:S01]  /*0720*/  VIADD R10, R10, 0x1 ;  /* 0x000000010a0a7836 */ /* 0x000fe20000000000 */
[C---:B------:R-:W-:Y:S01]  /*0730*/  ISETP.GE.U32.AND P0, PT, R5.reuse, 0xbf0, PT ;  /* 0x00000bf00500780c */ /* 0x040fe20003f06070 */
[----:B------:R-:W-:Y:S01]  /*0740*/  USEL UR9, UR9, URZ, !UP0 ;  /* 0x0000003f09097287 */ /* 0x000fe2000c000000 */
[----:B------:R-:W-:Y:S02]  /*0750*/  IMAD.MOV.U32 R7, RZ, RZ, R12 ;  /* 0x000000ffff077224 */ /* 0x000fe400078e000c */
[----:B------:R-:W-:Y:S01]  /*0760*/  ISETP.GE.AND P1, PT, R10, 0x2, PT ;  /* 0x000000020a00780c */ /* 0x000fe20003f26270 */
[----:B------:R-:W-:-:S03]  /*0770*/  VIADD R5, R5, 0x10 ;  /* 0x0000001005057836 */ /* 0x000fc60000000000 */
[----:B------:R-:W-:-:S05]  /*0780*/  SEL R10, R10, RZ, !P1 ;  /* 0x000000ff0a0a7207 */ /* 0x000fca0004800000 */
[----:B------:R-:W-:Y:S01]  /*0790*/  IMAD R9, R10, 0x800, R3 ;  /* 0x000008000a097824 */ /* 0x000fe200078e0203 */
[----:B--2---:R-:W-:Y:S01]  /*07a0*/  R2UR UR4, R6 ;  /* 0x00000000060472ca */ /* 0x004fe200000e0000 */
[----:B------:R-:W-:Y:S01]  /*07b0*/  IMAD.MOV.U32 R6, RZ, RZ, R11 ;  /* 0x000000ffff067224 */ /* 0x000fe200078e000b */
[----:B------:R-:W-:-:S04]  /*07c0*/  IADD3 R11, P2, R11, 0x20, RZ ;  /* 0x000000200b0b7810 */ /* 0x000fc80007f5e0ff */
[----:B------:R-:W-:Y:S01]  /*07d0*/  IADD3.X R12, RZ, R12, RZ, P2, !PT ;  /* 0x0000000cff0c7210 */ /* 0x000fe200017fe4ff */
[----:B------:R-:W-:-:S06]  /*07e0*/  WARPGROUP.ARRIVE ;  /* 0x00000000000079c5 */ /* 0x000fcc0000000000 */
[----:B------:R-:W-:Y:S02]  /*07f0*/  USHF.L.U32 UR5, UR4, 0x5, URZ ;  /* 0x0000000504057899 */ /* 0x000fe4000800063f */
[----:B------:R-:W-:Y:S02]  /*0800*/  ULEA UR4, UR9, UR8, 0xb ;  /* 0x0000000809047291 */ /* 0x000fe4000f8e583f */
[----:B------:R-:W-:Y:S02]  /*0810*/  ULOP3.LUT UR5, UR5, 0x60, URZ, 0xc0, !UPT ;  /* 0x0000006005057892 */ /* 0x000fe4000f8ec03f */
[----:B------:R-:W-:Y:S02]  /*0820*/  USHF.R.U32.HI UR6, URZ, 0x4, UR4 ;  /* 0x000000043f067899 */ /* 0x000fe40008011604 */
[----:B------:R-:W-:Y:S02]  /*0830*/  UIADD3 UR4, UR4, 0x1000, URZ ;  /* 0x0000100004047890 */ /* 0x000fe4000fffe03f */
[----:B------:R-:W-:-:S02]  /*0840*/  ULOP3.LUT UR6, UR6, 0x3fff, URZ, 0xc0, !UPT ;  /* 0x00003fff06067892 */ /* 0x000fc4000f8ec03f */
[----:B------:R-:W-:Y:S02]  /*0850*/  USHF.R.U32.HI UR4, URZ, 0x4, UR4 ;  /* 0x000000043f047899 */ /* 0x000fe40008011604 */
[----:B------:R-:W-:Y:S02]  /*0860*/  UIADD3 UR5, UP0, UR5, UR6, URZ ;  /* 0x0000000605057290 */ /* 0x000fe4000ff1e03f */
[----:B------:R-:W-:Y:S02]  /*0870*/  ULOP3.LUT UR4, UR4, 0x3fff, URZ, 0xc0, !UPT ;  /* 0x00003fff04047892 */ /* 0x000fe4000f8ec03f */
[----:B------:R-:W-:Y:S02]  /*0880*/  UIADD3.X UR7, URZ, URZ, URZ, UP0, !UPT ;  /* 0x0000003f3f077290 */ /* 0x000fe400087fe43f */
[----:B------:R-:W-:Y:S02]  /*0890*/  ULOP3.LUT UR6, UR4, 0x800000, URZ, 0xfc, !UPT ;  /* 0x0080000004067892 */ /* 0x000fe4000f8efc3f */
[----:B------:R-:W-:-:S02]  /*08a0*/  ULOP3.LUT UR4, UR5, 0x800000, URZ, 0xfc, !UPT ;  /* 0x0080000005047892 */ /* 0x000fc4000f8efc3f */
[----:B------:R-:W-:-:S03]  /*08b0*/  ULOP3.LUT UR5, UR7, 0xc0000010, URZ, 0xfc, !UPT ;  /* 0xc000001007057892 */ /* 0x000fc6000f8efc3f */
[----:B------:R-:W-:-:S06]  /*08c0*/  UMOV UR7, 0xc0000010 ;  /* 0xc000001000077882 */ /* 0x000fcc0000000000 */
[----:B------:R-:W-:Y:S03]  /*08d0*/  HGMMA.64x64x16.F32.BF16 R24, gdesc[UR4], R24, gsb0 ;  /* 0x00e00000041879f0 */ /* 0x000fe60008001818 */
[----:B------:R-:W-:Y:S02]  /*08e0*/  WARPGROUP.DEPBAR.LE gsb0, 0x1 ;  /* 0x00008000000079c5 */ /* 0x000fe40000010100 */
[----:B------:R-:W-:Y:S06]  /*08f0*/  BAR.SYNC.DEFER_BLOCKING 0x0 ;  /* 0x0000000000007b1d */ /* 0x000fec0000010000 */
[----:B------:R-:W-:Y:S01]  /*0900*/  @!PT LDS RZ, [RZ] ;  /* 0x00000000fffff984 */ /* 0x000fe20000000800 */
[----:B------:R-:W-:Y:S01]  /*0910*/  @!PT LDS RZ, [RZ] ;  /* 0x00000000fffff984 */ /* 0x000fe20000000800 */
[----:B------:R-:W-:Y:S01]  /*0920*/  @!PT LDS RZ, [RZ] ;  /* 0x00000000fffff984 */ /* 0x000fe20000000800 */
[----:B------:R2:W-:Y:S04]  /*0930*/  LDGSTS.E.BYPASS.128 [R9], desc[UR10][R6.64], !P0 ;  /* 0x0000000006097fae */ /* 0x0005e8000c101c4a */
[----:B------:R-:W0:Y:S01]  /*0940*/  LDGDEPBAR ;  /* 0x00000000000079af */ /* 0x000e220000000000 */
[----:B--2---:R-:W-:Y:S01]  /*0950*/  IMAD.MOV.U32 R6, RZ, RZ, R13 ;  /* 0x000000ffff067224 */ /* 0x004fe200078e000d */
[----:B------:R-:W-:Y:S01]  /*0960*/  IADD3 R13, P1, R13, 0x20, RZ ;  /* 0x000000200d0d7810 */ /* 0x000fe20007f3e0ff */
[----:B------:R-:W-:-:S04]  /*0970*/  IMAD.MOV.U32 R7, RZ, RZ, R14 ;  /* 0x000000ffff077224 */ /* 0x000fc800078e000e */
[----:B------:R-:W-:Y:S01]  /*0980*/  IMAD.X R14, RZ, RZ, R14, P1 ;  /* 0x000000ffff0e7224 */ /* 0x000fe200008e060e */
[----:B------:R2:W-:Y:S04]  /*0990*/  LDGSTS.E.BYPASS.128 [R9+0x1000], desc[UR10][R6.64], !P0 ;  /* 0x0100000006097fae */ /* 0x0005e8000c101c4a */
[----:B------:R-:W0:Y:S01]  /*09a0*/  LDGDEPBAR ;  /* 0x00000000000079af */ /* 0x000e220000000000 */
[----:B------:R-:W-:Y:S05]  /*09b0*/  @!P0 BRA `(.L_x_0) ;  /* 0xfffffffc00448947 */ /* 0x000fea000383ffff */
[----:B------:R-:W-:Y:S02]  /*09c0*/  WARPGROUP.DEPBAR.LE gsb0, 0x0 ;  /* 0x00008000000079c5 */ /* 0x000fe40000010000 */
[----:B------:R-:W-:Y:S01]  /*09d0*/  LOP3.LUT R20, R20, 0x3, RZ, 0xc0, !PT ;  /* 0x0000000314147812 */ /* 0x000fe200078ec0ff */
[----:B------:R-:W-:-:S04]  /*09e0*/  DEPBAR.LE SB0, 0x0 ;  /* 0x000080000000791a */ /* 0x000fc80000000000 */
[--C-:B------:R-:W-:Y:S01]  /*09f0*/  SHF.R.U32.HI R3, RZ, 0x2, R2.reuse ;  /* 0x00000002ff037819 */ /* 0x100fe20000011602 */
[----:B------:R-:W-:Y:S01]  /*0a00*/  IMAD.SHL.U32 R5, R2, 0x2, RZ ;  /* 0x0000000202057824 */ /* 0x000fe200078e00ff */
[----:B--2---:R-:W-:Y:S01]  /*0a10*/  SHF.R.U32.HI R7, RZ, 0x3, R2 ;  /* 0x00000003ff077819 */ /* 0x004fe20000011602 */
[----:B------:R-:W-:Y:S01]  /*0a20*/  IMAD.SHL.U32 R6, R20, 0x10, RZ ;  /* 0x0000001014067824 */ /* 0x000fe200078e00ff */
[----:B------:R-:W-:Y:S01]  /*0a30*/  SGXT.U32 R3, R3, 0x3 ;  /* 0x000000030303781a */ /* 0x000fe20000000000 */
[----:B------:R-:W2:Y:S01]  /*0a40*/  LDC.64 R8, c[0x0][0x210] ;  /* 0x00008400ff087b82 */ /* 0x000ea20000000a00 */
[----:B------:R-:W-:Y:S02]  /*0a50*/  LOP3.LUT R5, R5, 0x6, RZ, 0xc0, !PT ;  /* 0x0000000605057812 */ /* 0x000fe400078ec0ff */
[----:B------:R-:W-:Y:S02]  /*0a60*/  LOP3.LUT R6, R6, R3, RZ, 0xfc, !PT ;  /* 0x0000000306067212 */ /* 0x000fe400078efcff */
[----:B------:R-:W-:-:S03]  /*0a70*/  SGXT.U32 R3, R7, 0x4 ;  /* 0x000000040703781a */ /* 0x000fc60000000000 */
[----:B------:R-:W-:Y:S01]  /*0a80*/  IMAD R5, R6, 0x48, R5 ;  /* 0x0000004806057824 */ /* 0x000fe200078e0205 */
[----:B------:R-:W-:Y:S02]  /*0a90*/  LOP3.LUT R0, R3, R0, RZ, 0xfc, !PT ;  /* 0x0000000003007212 */ /* 0x000fe400078efcff */
[----:B------:R-:W-:Y:S02]  /*0aa0*/  CS2R R6, SRZ ;  /* 0x0000000000067805 */ /* 0x000fe4000001ff00 */
[----:B------:R-:W-:Y:S02]  /*0ab0*/  LOP3.LUT R3, R4, 0x38, R21, 0xf8, !PT ;  /* 0x0000003804037812 */ /* 0x000fe400078ef815 */
[----:B------:R-:W-:Y:S01]  /*0ac0*/  LEA R10, R5, UR8, 0x2 ;  /* 0x00000008050a7c11 */ /* 0x000fe2000f8e10ff */
[----:B------:R-:W-:Y:S01]  /*0ad0*/  BAR.SYNC.DEFER_BLOCKING 0x0 ;  /* 0x0000000000007b1d */ /* 0x000fe20000010000 */
[----:B------:R-:W-:Y:S02]  /*0ae0*/  ISETP.GE.AND P0, PT, R3, 0xc00, PT ;  /* 0x00000c000300780c */ /* 0x000fe40003f06270 */
[----:B------:R-:W-:-:S02]  /*0af0*/  CS2R R4, SRZ ;  /* 0x0000000000047805 */ /* 0x000fc4000001ff00 */
[----:B------:R-:W-:Y:S01]  /*0b00*/  ISETP.LT.AND P1, PT, R0, 0x1000, !P0 ;  /* 0x000010000000780c */ /* 0x000fe20004721270 */
[----:B------:R2:W-:Y:S04]  /*0b10*/  STS.64 [R10], R24 ;  /* 0x000000180a007388 */ /* 0x0005e80000000a00 */
[----:B------:R-:W-:Y:S04]  /*0b20*/  STS.64 [R10+0x900], R26 ;  /* 0x0009001a0a007388 */ /* 0x000fe80000000a00 */
[----:B------:R-:W-:Y:S04]  /*0b30*/  STS.64 [R10+0x20], R28 ;  /* 0x0000201c0a007388 */ /* 0x000fe80000000a00 */
[----:B------:R-:W-:Y:S01]  /*0b40*/  STS.64 [R10+0x920], R30 ;  /* 0x0009201e0a007388 */ /* 0x000fe20000000a00 */
[----:B--2---:R-:W-:-:S03]  /*0b50*/  IMAD.WIDE R24, R3, 0x2, R8 ;  /* 0x0000000203187825 */ /* 0x004fc600078e0208 */
[----:B------:R-:W-:Y:S04]  /*0b60*/  STS.64 [R10+0x40], R32 ;  /* 0x000040200a007388 */ /* 0x000fe80000000a00 */
        /* <DEDUP_REMOVED lines=10> */
[----:B------:R2:W-:Y:S01]  /*0c10*/  STS.64 [R10+0x9e0], R54 ;  /* 0x0009e0360a007388 */ /* 0x0005e20000000a00 */
[----:B------:R-:W-:Y:S01]  /*0c20*/  BAR.SYNC.DEFER_BLOCKING 0x0 ;  /* 0x0000000000007b1d */ /* 0x000fe20000010000 */
[----:B------:R-:W-:-:S04]  /*0c30*/  LOP3.LUT R8, R0, 0x10, RZ, 0xfc, !PT ;  /* 0x0000001000087812 */ /* 0x000fc800078efcff */
[----:B------:R-:W-:Y:S02]  /*0c40*/  ISETP.LT.AND P2, PT, R8, 0x1000, !P0 ;  /* 0x000010000800780c */ /* 0x000fe40004741270 */
[----:B------:R-:W-:Y:S02]  /*0c50*/  CS2R R16, SRZ ;  /* 0x0000000000107805 */ /* 0x000fe4000001ff00 */
[----:B------:R-:W-:Y:S01]  /*0c60*/  CS2R R18, SRZ ;  /* 0x0000000000127805 */ /* 0x000fe2000001ff00 */
[----:B------:R-:W3:Y:S08]  /*0c70*/  @P1 LDG.E.EL.128 R4, desc[UR10][R24.64] ;  /* 0x0000000a18041981 */ /* 0x000ef0000c2e1d00 */
[----:B------:R-:W4:Y:S01]  /*0c80*/  @P2 LDG.E.EL.128 R16, desc[UR10][R24.64] ;  /* 0x0000000a18102981 */ /* 0x000f22000c2e1d00 */
[----:B------:R-:W-:-:S02]  /*0c90*/  LOP3.LUT R8, R0, 0x20, RZ, 0xfc, !PT ;  /* 0x0000002000087812 */ /* 0x000fc400078efcff */
[----:B--2---:R-:W-:Y:S02]  /*0ca0*/  CS2R R10, SRZ ;  /* 0x00000000000a7805 */ /* 0x004fe4000001ff00 */
[----:B------:R-:W-:Y:S02]  /*0cb0*/  CS2R R12, SRZ ;  /* 0x00000000000c7805 */ /* 0x000fe4000001ff00 */
[----:B------:R-:W-:Y:S02]  /*0cc0*/  ISETP.LT.AND P3, PT, R8, 0x1000, !P0 ;  /* 0x000010000800780c */ /* 0x000fe40004761270 */
[----:B------:R-:W-:-:S04]  /*0cd0*/  LOP3.LUT R8, R0, 0x30, RZ, 0xfc, !PT ;  /* 0x0000003000087812 */ /* 0x000fc800078efcff */
[----:B------:R-:W-:Y:S02]  /*0ce0*/  ISETP.LT.AND P0, PT, R8, 0x1000, !P0 ;  /* 0x000010000800780c */ /* 0x000fe40004701270 */
[----:B------:R-:W-:Y:S02]  /*0cf0*/  CS2R R8, SRZ ;  /* 0x0000000000087805 */ /* 0x000fe4000001ff00 */
[----:B------:R-:W-:-:S04]  /*0d00*/  CS2R R14, SRZ ;  /* 0x00000000000e7805 */ /* 0x000fc8000001ff00 */
[----:B------:R-:W2:Y:S05]  /*0d10*/  @P3 LDG.E.EL.128 R8, desc[UR10][R24.64] ;  /* 0x0000000a18083981 */ /* 0x000eaa000c2e1d00 */
[----:B------:R5:W2:Y:S01]  /*0d20*/  @P0 LDG.E.EL.128 R12, desc[UR10][R24.64] ;  /* 0x0000000a180c0981 */ /* 0x000aa2000c2e1d00 */
[----:B------:R-:W-:Y:S01]  /*0d30*/  SHF.R.U32.HI R2, RZ, 0x3, R2 ;  /* 0x00000003ff027819 */ /* 0x000fe20000011602 */
[----:B------:R-:W-:Y:S01]  /*0d40*/  IMAD.SHL.U32 R23, R20, 0x4, RZ ;  /* 0x0000000414177824 */ /* 0x000fe200078e00ff */
[----:B------:R-:W-:Y:S01]  /*0d50*/  LOP3.LUT R21, R21, 0x38, RZ, 0xc0, !PT ;  /* 0x0000003815157812 */ /* 0x000fe200078ec0ff */
[----:B------:R-:W-:Y:S01]  /*0d60*/  IMAD R0, R0, 0xc00, R3 ;  /* 0x00000c0000007824 */ /* 0x000fe200078e0203 */
[----:B------:R-:W-:-:S03]  /*0d70*/  SGXT.U32 R2, R2, 0x2 ;  /* 0x000000020202781a */ /* 0x000fc60000000000 */
[----:B------:R-:W-:Y:S01]  /*0d80*/  VIADD R43, R0, 0xc000 ;  /* 0x0000c000002b7836 */ /* 0x000fe20000000000 */
[----:B------:R-:W-:-:S05]  /*0d90*/  LOP3.LUT R2, R23, R2, RZ, 0xfc, !PT ;  /* 0x0000000217027212 */ /* 0x000fca00078efcff */
[----:B------:R-:W-:-:S05]  /*0da0*/  IMAD R2, R2, 0x48, R21 ;  /* 0x0000004802027824 */ /* 0x000fca00078e0215 */
[----:B------:R-:W-:-:S05]  /*0db0*/  LEA R2, R2, UR8, 0x2 ;  /* 0x0000000802027c11 */ /* 0x000fca000f8e10ff */
[----:B------:R-:W3:Y:S04]  /*0dc0*/  LDS.128 R32, [R2] ;  /* 0x0000000002207984 */ /* 0x000ee80000000c00 */
[----:B------:R-:W3:Y:S04]  /*0dd0*/  LDS.128 R28, [R2+0x10] ;  /* 0x00001000021c7984 */ /* 0x000ee80000000c00 */
[----:B------:R-:W3:Y:S04]  /*0de0*/  LDS.128 R20, [R2+0x1200] ;  /* 0x0012000002147984 */ /* 0x000ee80000000c00 */
[----:B-----5:R-:W5:Y:S01]  /*0df0*/  LDS.128 R24, [R2+0x1210] ;  /* 0x0012100002187984 */ /* 0x020f620000000c00 */
[C---:B---3--:R-:W-:Y:S01]  /*0e00*/  PRMT R3, R4.reuse, 0x7632, R3 ;  /* 0x0000763204037816 */ /* 0x048fe20000000003 */
[----:B------:R-:W-:Y:S01]  /*0e10*/  IMAD.U32 R37, R4, 0x10000, RZ ;  /* 0x0001000004257824 */ /* 0x000fe200078e00ff */
[C---:B------:R-:W-:Y:S01]  /*0e20*/  PRMT R4, R5.reuse, 0x7632, R4 ;  /* 0x0000763205047816 */ /* 0x040fe20000000004 */
[----:B------:R-:W-:Y:S01]  /*0e30*/  IMAD.U32 R39, R5, 0x10000, RZ ;  /* 0x0001000005277824 */ /* 0x000fe200078e00ff */
[----:B------:R-:W-:Y:S01]  /*0e40*/  PRMT R5, R6, 0x7632, R5 ;  /* 0x0000763206057816 */ /* 0x000fe20000000005 */
[----:B------:R-:W-:-:S02]  /*0e50*/  IMAD.U32 R36, R3, 0x10000, RZ ;  /* 0x0001000003247824 */ /* 0x000fc400078e00ff */
[----:B-1----:R-:W-:Y:S01]  /*0e60*/  FADD R32, R32, R37 ;  /* 0x0000002520207221 */ /* 0x002fe20000000000 */
[----:B------:R-:W-:Y:S01]  /*0e70*/  IMAD.U32 R41, R6, 0x10000, RZ ;  /* 0x0001000006297824 */ /* 0x000fe200078e00ff */
[----:B------:R-:W-:Y:S01]  /*0e80*/  PRMT R6, R7, 0x7632, R6 ;  /* 0x0000763207067816 */ /* 0x000fe20000000006 */
[----:B------:R-:W-:Y:S01]  /*0e90*/  FADD R33, R33, R36 ;  /* 0x0000002421217221 */ /* 0x000fe20000000000 */
[----:B------:R-:W-:Y:S02]  /*0ea0*/  IMAD.U32 R36, R5, 0x10000, RZ ;  /* 0x0001000005247824 */ /* 0x000fe400078e00ff */
[----:B------:R-:W-:Y:S01]  /*0eb0*/  FADD R3, R28, R41 ;  /* 0x000000291c037221 */ /* 0x000fe20000000000 */
[----:B------:R-:W-:Y:S02]  /*0ec0*/  IMAD.U32 R4, R4, 0x10000, RZ ;  /* 0x0001000004047824 */ /* 0x000fe400078e00ff */
[----:B------:R-:W-:Y:S01]  /*0ed0*/  FADD R34, R34, R39 ;  /* 0x0000002722227221 */ /* 0x000fe20000000000 */
[----:B------:R-:W-:Y:S01]  /*0ee0*/  FADD R36, R29, R36 ;  /* 0x000000241d247221 */ /* 0x000fe20000000000 */
[----:B----4-:R-:W-:-:S02]  /*0ef0*/  IMAD.U32 R29, R16, 0x10000, RZ ;  /* 0x00010000101d7824 */ /* 0x010fc400078e00ff */
[--C-:B------:R-:W-:Y:S01]  /*0f00*/  FADD R35, R35, R4.reuse ;  /* 0x0000000423237221 */ /* 0x100fe20000000000 */
[----:B------:R-:W-:Y:S01]  /*0f10*/  IMAD.U32 R7, R7, 0x10000, RZ ;  /* 0x0001000007077824 */ /* 0x000fe200078e00ff */
[----:B------:R-:W-:Y:S01]  /*0f20*/  PRMT R4, R16, 0x7632, R4 ;  /* 0x0000763210047816 */ /* 0x000fe20000000004 */
[----:B------:R-:W-:Y:S02]  /*0f30*/  IMAD.U32 R6, R6, 0x10000, RZ ;  /* 0x0001000006067824 */ /* 0x000fe400078e00ff */
[----:B------:R-:W-:Y:S01]  /*0f40*/  FADD R38, R20, R29 ;  /* 0x0000001d14267221 */ /* 0x000fe20000000000 */
[--C-:B------:R-:W-:Y:S01]  /*0f50*/  FADD R30, R30, R7.reuse ;  /* 0x000000071e1e7221 */ /* 0x100fe20000000000 */
[----:B------:R-:W1:Y:S01]  /*0f60*/  LDC.64 R28, c[0x0][0x228] ;  /* 0x00008a00ff1c7b82 */ /* 0x000e620000000a00 */
[--C-:B------:R-:W-:Y:S01]  /*0f70*/  FADD R37, R31, R6.reuse ;  /* 0x000000061f257221 */ /* 0x100fe20000000000 */
[----:B------:R-:W-:Y:S01]  /*0f80*/  PRMT R6, R18, 0x7632, R6 ;  /* 0x0000763212067816 */ /* 0x000fe20000000006 */
[----:B------:R-:W-:Y:S01]  /*0f90*/  IMAD.U32 R4, R4, 0x10000, RZ ;  /* 0x0001000004047824 */ /* 0x000fe200078e00ff */
[C---:B------:R-:W-:Y:S01]  /*0fa0*/  PRMT R7, R19.reuse, 0x7632, R7 ;  /* 0x0000763213077816 */ /* 0x040fe20000000007 */
[----:B------:R-:W-:Y:S01]  /*0fb0*/  IMAD.U32 R19, R19, 0x10000, RZ ;  /* 0x0001000013137824 */ /* 0x000fe200078e00ff */
[----:B------:R-:W-:Y:S01]  /*0fc0*/  PRMT R5, R17, 0x7632, R5 ;  /* 0x0000763211057816 */ /* 0x000fe20000000005 */
[----:B------:R-:W-:Y:S01]  /*0fd0*/  FADD R39, R21, R4 ;  /* 0x0000000415277221 */ /* 0x000fe20000000000 */
[----:B------:R-:W-:Y:S01]  /*0fe0*/  IMAD.U32 R6, R6, 0x10000, RZ ;  /* 0x0001000006067824 */ /* 0x000fe200078e00ff */
[----:B------:R-:W-:Y:S01]  /*0ff0*/  SHF.L.U32 R31, R18, 0x10, RZ ;  /* 0x00000010121f7819 */ /* 0x000fe200000006ff */
[----:B------:R-:W-:-:S02]  /*1000*/  IMAD.U32 R4, R7, 0x10000, RZ ;  /* 0x0001000007047824 */ /* 0x000fc400078e00ff */
[----:B-----5:R-:W-:Y:S01]  /*1010*/  FADD R26, R26, R19 ;  /* 0x000000131a1a7221 */ /* 0x020fe20000000000 */
[----:B------:R-:W-:Y:S02]  /*1020*/  IMAD.U32 R16, R5, 0x10000, RZ ;  /* 0x0001000005107824 */ /* 0x000fe400078e00ff */
[----:B------:R-:W-:Y:S01]  /*1030*/  FADD R25, R25, R6 ;  /* 0x0000000619197221 */ /* 0x000fe20000000000 */
[----:B------:R-:W-:Y:S01]  /*1040*/  FADD R27, R27, R4 ;  /* 0x000000041b1b7221 */ /* 0x000fe20000000000 */
[----:B------:R-:W-:Y:S01]  /*1050*/  IMAD.U32 R17, R17, 0x10000, RZ ;  /* 0x0001000011117824 */ /* 0x000fe200078e00ff */
[----:B------:R-:W3:Y:S01]  /*1060*/  LDS.128 R4, [R2+0x2400] ;  /* 0x0024000002047984 */ /* 0x000ee20000000c00 */
[----:B------:R-:W-:Y:S01]  /*1070*/  FADD R41, R23, R16 ;  /* 0x0000001017297221 */ /* 0x000fe20000000000 */
[----:B------:R-:W-:Y:S01]  /*1080*/  FADD R24, R24, R31 ;  /* 0x0000001f18187221 */ /* 0x000fe20000000000 */
[----:B------:R-:W-:Y:S01]  /*1090*/  FADD R40, R22, R17 ;  /* 0x0000001116287221 */ /* 0x000fe20000000000 */
[----:B------:R-:W-:Y:S01]  /*10a0*/  F2FP.BF16.F32.PACK_AB R16, R33, R32 ;  /* 0x000000202110723e */ /* 0x000fe200000010ff */
[----:B------:R-:W4:Y:S01]  /*10b0*/  LDS.128 R20, [R2+0x2410] ;  /* 0x0024100002147984 */ /* 0x000f220000000c00 */
[----:B------:R-:W-:Y:S01]  /*10c0*/  F2FP.BF16.F32.PACK_AB R17, R35, R34 ;  /* 0x000000222311723e */ /* 0x000fe200000010ff */
[----:B------:R-:W-:Y:S01]  /*10d0*/  VIADD R33, R0, 0x18000 ;  /* 0x0001800000217836 */ /* 0x000fe20000000000 */
[----:B------:R-:W-:Y:S01]  /*10e0*/  F2FP.BF16.F32.PACK_AB R18, R36, R3 ;  /* 0x000000032412723e */ /* 0x000fe200000010ff */
[----:B------:R-:W-:Y:S01]  /*10f0*/  VIADD R35, R0, 0x24000 ;  /* 0x0002400000237836 */ /* 0x000fe20000000000 */
[----:B------:R-:W-:Y:S01]  /*1100*/  F2FP.BF16.F32.PACK_AB R19, R37, R30 ;  /* 0x0000001e2513723e */ /* 0x000fe200000010ff */
[----:B-1----:R-:W-:Y:S01]  /*1110*/  IMAD.WIDE R42, R43, 0x2, R28 ;  /* 0x000000022b2a7825 */ /* 0x002fe200078e021c */
[----:B------:R-:W-:-:S02]  /*1120*/  F2FP.BF16.F32.PACK_AB R36, R39, R38 ;  /* 0x000000262724723e */ /* 0x000fc400000010ff */
[----:B------:R-:W-:Y:S01]  /*1130*/  F2FP.BF16.F32.PACK_AB R37, R41, R40 ;  /* 0x000000282925723e */ /* 0x000fe200000010ff */
[--C-:B------:R-:W-:Y:S01]  /*1140*/  IMAD.WIDE R40, R0, 0x2, R28.reuse ;  /* 0x0000000200287825 */ /* 0x100fe200078e021c */
[----:B------:R-:W-:Y:S02]  /*1150*/  F2FP.BF16.F32.PACK_AB R38, R25, R24 ;  /* 0x000000181926723e */ /* 0x000fe400000010ff */
[----:B------:R-:W-:Y:S01]  /*1160*/  F2FP.BF16.F32.PACK_AB R39, R27, R26 ;  /* 0x0000001a1b27723e */ /* 0x000fe200000010ff */
[----:B------:R-:W-:Y:S01]  /*1170*/  IMAD.WIDE R32, R33, 0x2, R28 ;  /* 0x0000000221207825 */ /* 0x000fe200078e021c */
[----:B------:R-:W1:Y:S01]  /*1180*/  LDS.128 R24, [R2+0x3600] ;  /* 0x0036000002187984 */ /* 0x000e620000000c00 */
[C---:B--2---:R-:W-:Y:S02]  /*1190*/  PRMT R0, R8.reuse, 0x7632, R0 ;  /* 0x0000763208007816 */ /* 0x044fe40000000000 */
[----:B------:R-:W-:Y:S01]  /*11a0*/  IMAD.WIDE R34, R35, 0x2, R28 ;  /* 0x0000000223227825 */ /* 0x000fe200078e021c */
[C---:B------:R-:W-:Y:S01]  /*11b0*/  PRMT R3, R9.reuse, 0x7632, R3 ;  /* 0x0000763209037816 */ /* 0x040fe20000000003 */
[----:B------:R2:W5:Y:S02]  /*11c0*/  LDS.128 R28, [R2+0x3610] ;  /* 0x00361000021c7984 */ /* 0x0005640000000c00 */
[----:B------:R-:W-:Y:S01]  /*11d0*/  IMAD.U32 R45, R8, 0x10000, RZ ;  /* 0x00010000082d7824 */ /* 0x000fe200078e00ff */
[----:B------:R-:W-:Y:S01]  /*11e0*/  PRMT R8, R10, 0x7632, R8 ;  /* 0x000076320a087816 */ /* 0x000fe20000000008 */
[----:B------:R-:W-:Y:S01]  /*11f0*/  IMAD.U32 R47, R9, 0x10000, RZ ;  /* 0x00010000092f7824 */ /* 0x000fe200078e00ff */
[C---:B------:R-:W-:Y:S01]  /*1200*/  PRMT R9, R11.reuse, 0x7632, R9 ;  /* 0x000076320b097816 */ /* 0x040fe20000000009 */
[----:B------:R-:W-:Y:S01]  /*1210*/  IMAD.U32 R0, R0, 0x10000, RZ ;  /* 0x0001000000007824 */ /* 0x000fe200078e00ff */
[----:B------:R4:W-:Y:S01]  /*1220*/  @P1 STG.E.128 desc[UR10][R40.64], R16 ;  /* 0x0000001028001986 */ /* 0x0009e2000c101d0a */
[----:B------:R-:W-:Y:S01]  /*1230*/  IMAD.U32 R51, R11, 0x10000, RZ ;  /* 0x000100000b337824 */ /* 0x000fe200078e00ff */
[----:B------:R-:W-:Y:S01]  /*1240*/  PRMT R11, R14, 0x7632, R11 ;  /* 0x000076320e0b7816 */ /* 0x000fe2000000000b */
[----:B------:R-:W-:Y:S01]  /*1250*/  IMAD.U32 R49, R10, 0x10000, RZ ;  /* 0x000100000a317824 */ /* 0x000fe200078e00ff */
[----:B------:R-:W-:Y:S01]  /*1260*/  PRMT R10, R12, 0x7632, R10 ;  /* 0x000076320c0a7816 */ /* 0x000fe2000000000a */
[----:B------:R-:W-:Y:S01]  /*1270*/  IMAD.U32 R8, R8, 0x10000, RZ ;  /* 0x0001000008087824 */ /* 0x000fe200078e00ff */
[C---:B--2---:R-:W-:Y:S01]  /*1280*/  PRMT R2, R13.reuse, 0x7632, R2 ;  /* 0x000076320d027816 */ /* 0x044fe20000000002 */
[----:B------:R-:W-:-:S02]  /*1290*/  IMAD.U32 R13, R13, 0x10000, RZ ;  /* 0x000100000d0d7824 */ /* 0x000fc400078e00ff */
[----:B---3--:R-:W-:Y:S01]  /*12a0*/  FADD R5, R5, R0 ;  /* 0x0000000005057221 */ /* 0x008fe20000000000 */
[----:B------:R-:W-:Y:S02]  /*12b0*/  IMAD.U32 R0, R9, 0x10000, RZ ;  /* 0x0001000009007824 */ /* 0x000fe400078e00ff */
[----:B------:R-:W-:Y:S01]  /*12c0*/  FADD R4, R4, R45 ;  /* 0x0000002d04047221 */ /* 0x000fe20000000000 */
[----:B------:R-:W-:Y:S01]  /*12d0*/  FADD R6, R6, R47 ;  /* 0x0000002f06067221 */ /* 0x000fe20000000000 */
[----:B------:R-:W-:Y:S02]  /*12e0*/  IMAD.U32 R10, R10, 0x10000, RZ ;  /* 0x000100000a0a7824 */ /* 0x000fe400078e00ff */
[----:B----4-:R-:W-:Y:S01]  /*12f0*/  FADD R20, R20, R49 ;  /* 0x0000003114147221 */ /* 0x010fe20000000000 */
[----:B------:R-:W-:Y:S01]  /*1300*/  FADD R22, R22, R51 ;  /* 0x0000003316167221 */ /* 0x000fe20000000000 */
[----:B------:R-:W-:Y:S01]  /*1310*/  FADD R21, R21, R8 ;  /* 0x0000000815157221 */ /* 0x000fe20000000000 */
[----:B------:R-:W-:Y:S01]  /*1320*/  FADD R23, R23, R0 ;  /* 0x0000000017177221 */ /* 0x000fe20000000000 */
[----:B------:R-:W-:Y:S01]  /*1330*/  F2FP.BF16.F32.PACK_AB R4, R5, R4 ;  /* 0x000000040504723e */ /* 0x000fe200000010ff */
[----:B------:R-:W-:Y:S01]  /*1340*/  IMAD.U32 R19, R14, 0x10000, RZ ;  /* 0x000100000e137824 */ /* 0x000fe200078e00ff */
[----:B------:R-:W-:Y:S01]  /*1350*/  SHF.L.U32 R17, R12, 0x10, RZ ;  /* 0x000000100c117819 */ /* 0x000fe200000006ff */
[----:B------:R-:W-:Y:S01]  /*1360*/  IMAD.U32 R14, R3, 0x10000, RZ ;  /* 0x00010000030e7824 */ /* 0x000fe200078e00ff */
[C---:B------:R-:W-:Y:S01]  /*1370*/  PRMT R12, R15.reuse, 0x7632, R12 ;  /* 0x000076320f0c7816 */ /* 0x040fe2000000000c */
[----:B------:R-:W-:Y:S01]  /*1380*/  IMAD.U32 R15, R15, 0x10000, RZ ;  /* 0x000100000f0f7824 */ /* 0x000fe200078e00ff */
[----:B------:R2:W-:Y:S01]  /*1390*/  @P2 STG.E.128 desc[UR10][R42.64], R36 ;  /* 0x000000242a002986 */ /* 0x0005e2000c101d0a */
[----:B------:R-:W-:Y:S01]  /*13a0*/  FADD R7, R7, R14 ;  /* 0x0000000e07077221 */ /* 0x000fe20000000000 */
[----:B------:R-:W-:-:S02]  /*13b0*/  IMAD.U32 R2, R2, 0x10000, RZ ;  /* 0x0001000002027824 */ /* 0x000fc400078e00ff */
[----:B------:R-:W-:Y:S02]  /*13c0*/  IMAD.U32 R0, R11, 0x10000, RZ ;  /* 0x000100000b007824 */ /* 0x000fe400078e00ff */
[----:B-1----:R-:W-:Y:S01]  /*13d0*/  FADD R17, R24, R17 ;  /* 0x0000001118117221 */ /* 0x002fe20000000000 */
[----:B------:R-:W-:Y:S01]  /*13e0*/  F2FP.BF16.F32.PACK_AB R5, R7, R6 ;  /* 0x000000060705723e */ /* 0x000fe200000010ff */
[----:B------:R-:W-:Y:S01]  /*13f0*/  IMAD.U32 R12, R12, 0x10000, RZ ;  /* 0x000100000c0c7824 */ /* 0x000fe200078e00ff */
[----:B------:R-:W-:Y:S01]  /*1400*/  F2FP.BF16.F32.PACK_AB R6, R21, R20 ;  /* 0x000000141506723e */ /* 0x000fe200000010ff */
[----:B------:R-:W-:Y:S01]  /*1410*/  FADD R10, R25, R10 ;  /* 0x0000000a190a7221 */ /* 0x000fe20000000000 */
[----:B------:R-:W-:Y:S01]  /*1420*/  F2FP.BF16.F32.PACK_AB R7, R23, R22 ;  /* 0x000000161707723e */ /* 0x000fe200000010ff */
[----:B------:R-:W-:Y:S01]  /*1430*/  FADD R13, R26, R13 ;  /* 0x0000000d1a0d7221 */ /* 0x000fe20000000000 */
[----:B------:R-:W-:Y:S01]  /*1440*/  FADD R2, R27, R2 ;  /* 0x000000021b027221 */ /* 0x000fe20000000000 */
[----:B-----5:R-:W-:Y:S01]  /*1450*/  FADD R19, R28, R19 ;  /* 0x000000131c137221 */ /* 0x020fe20000000000 */
[----:B------:R-:W-:Y:S01]  /*1460*/  FADD R15, R30, R15 ;  /* 0x0000000f1e0f7221 */ /* 0x000fe20000000000 */
[----:B------:R-:W-:Y:S01]  /*1470*/  FADD R0, R29, R0 ;  /* 0x000000001d007221 */ /* 0x000fe20000000000 */
[----:B------:R-:W-:Y:S01]  /*1480*/  FADD R12, R31, R12 ;  /* 0x0000000c1f0c7221 */ /* 0x000fe20000000000 */
[----:B------:R2:W-:Y:S01]  /*1490*/  @P3 STG.E.128 desc[UR10][R32.64], R4 ;  /* 0x0000000420003986 */ /* 0x0005e2000c101d0a */
[----:B------:R-:W-:-:S02]  /*14a0*/  F2FP.BF16.F32.PACK_AB R8, R10, R17 ;  /* 0x000000110a08723e */ /* 0x000fc400000010ff */
[----:B------:R-:W-:Y:S02]  /*14b0*/  F2FP.BF16.F32.PACK_AB R9, R2, R13 ;  /* 0x0000000d0209723e */ /* 0x000fe400000010ff */
[----:B------:R-:W-:Y:S02]  /*14c0*/  F2FP.BF16.F32.PACK_AB R10, R0, R19 ;  /* 0x00000013000a723e */ /* 0x000fe400000010ff */
[----:B------:R-:W-:Y:S01]  /*14d0*/  F2FP.BF16.F32.PACK_AB R11, R12, R15 ;  /* 0x0000000f0c0b723e */ /* 0x000fe200000010ff */
[----:B------:R-:W-:Y:S06]  /*14e0*/  @!P0 EXIT ;  /* 0x000000000000894d */ /* 0x000fec0003800000 */
[----:B------:R-:W-:Y:S01]  /*14f0*/  STG.E.128 desc[UR10][R34.64], R8 ;  /* 0x0000000822007986 */ /* 0x000fe2000c101d0a */
[----:B------:R-:W-:Y:S05]  /*1500*/  EXIT ;  /* 0x000000000000794d */ /* 0x000fea0003800000 */
.L_x_1:
[----:B------:R-:W-:-:S00]  /*1510*/  BRA `(.L_x_1) ;  /* 0xfffffffc00fc7947 */ /* 0x000fc0000383ffff */
[----:B------:R-:W-:-:S00]  /*1520*/  NOP ;  /* 0x0000000000007918 */ /* 0x000fc00000000000 */
        /* <DEDUP_REMOVED lines=13> */
.L_x_2:


//--------------------- .nv.shared.triton_mm      --------------------------
	.section	.nv.shared.triton_mm,"aw",@nobits
	.sectionflags	@""
	.align	16
	.zero		1024


//--------------------- .nv.constant0.triton_mm   --------------------------
	.section	.nv.constant0.triton_mm,"a",@progbits
	.sectionflags	@""
	.align	4
.nv.constant0.triton_mm:
	.zero		560
